//
// Generated by NVIDIA NVVM Compiler
//
// Compiler Build ID: CL-36424714
// Cuda compilation tools, release 13.0, V13.0.88
// Based on NVVM 20.0.0
//

.version 9.0
.target sm_100
.address_size 64

	// .globl	interpolate_kernel2

.visible .entry interpolate_kernel2(
	.param .u32 interpolate_kernel2_param_0,
	.param .u32 interpolate_kernel2_param_1,
	.param .u32 interpolate_kernel2_param_2,
	.param .u32 interpolate_kernel2_param_3,
	.param .u32 interpolate_kernel2_param_4,
	.param .u32 interpolate_kernel2_param_5,
	.param .u64 .ptr .align 1 interpolate_kernel2_param_6,
	.param .u64 .ptr .align 1 interpolate_kernel2_param_7,
	.param .u64 .ptr .align 1 interpolate_kernel2_param_8
)
{
	.reg .pred 	%p<4>;
	.reg .b32 	%r<45>;
	.reg .b64 	%rd<48>;
	.reg .b64 	%fd<55>;

	ld.param.u32 	%r4, [interpolate_kernel2_param_0];
	ld.param.u32 	%r5, [interpolate_kernel2_param_1];
	ld.param.u32 	%r6, [interpolate_kernel2_param_2];
	ld.param.u32 	%r7, [interpolate_kernel2_param_4];
	ld.param.u64 	%rd4, [interpolate_kernel2_param_6];
	ld.param.u64 	%rd5, [interpolate_kernel2_param_7];
	ld.param.u64 	%rd6, [interpolate_kernel2_param_8];
	cvta.to.global.u64 	%rd1, %rd6;
	cvta.to.global.u64 	%rd2, %rd4;
	cvta.to.global.u64 	%rd3, %rd5;
	mov.u32 	%r8, %tid.x;
	mov.u32 	%r9, %ctaid.x;
	mov.u32 	%r10, %ntid.x;
	mad.lo.s32 	%r1, %r9, %r10, %r8;
	mov.u32 	%r11, %tid.y;
	mov.u32 	%r12, %ctaid.y;
	mov.u32 	%r13, %ntid.y;
	mad.lo.s32 	%r2, %r12, %r13, %r11;
	mov.u32 	%r14, %tid.z;
	mov.u32 	%r15, %ctaid.z;
	mov.u32 	%r16, %ntid.z;
	mad.lo.s32 	%r3, %r15, %r16, %r14;
	setp.eq.s32 	%p1, %r4, 3;
	@%p1 bra 	$L__BB0_5;
	setp.eq.s32 	%p2, %r4, 2;
	@%p2 bra 	$L__BB0_4;
	setp.ne.s32 	%p3, %r4, 1;
	@%p3 bra 	$L__BB0_6;
	add.s32 	%r36, %r2, 4;
	mul.lo.s32 	%r37, %r36, %r5;
	add.s32 	%r38, %r3, 4;
	mul.lo.s32 	%r39, %r38, %r5;
	mul.lo.s32 	%r40, %r39, %r6;
	add.s32 	%r41, %r1, %r37;
	mad.lo.s32 	%r42, %r7, %r1, %r7;
	mul.wide.s32 	%rd36, %r42, 8;
	add.s64 	%rd37, %rd3, %rd36;
	ld.global.f64 	%fd37, [%rd37];
	cvt.s64.s32 	%rd38, %r40;
	cvt.s64.s32 	%rd39, %r37;
	cvt.s64.s32 	%rd40, %r1;
	add.s64 	%rd41, %rd39, %rd40;
	add.s64 	%rd42, %rd41, %rd38;
	shl.b64 	%rd43, %rd42, 3;
	add.s64 	%rd44, %rd43, %rd2;
	ld.global.f64 	%fd38, [%rd44+8];
	mul.f64 	%fd39, %fd37, %fd38;
	add.s64 	%rd45, %rd1, %rd43;
	st.global.f64 	[%rd45+32], %fd39;
	add.s32 	%r43, %r41, %r40;
	add.s32 	%r44, %r43, 1;
	mul.wide.s32 	%rd46, %r44, 8;
	add.s64 	%rd47, %rd2, %rd46;
	ld.global.f64 	%fd40, [%rd47+8];
	ld.global.f64 	%fd41, [%rd37+8];
	fma.rn.f64 	%fd42, %fd40, %fd41, %fd39;
	st.global.f64 	[%rd45+32], %fd42;
	ld.global.f64 	%fd43, [%rd47+16];
	ld.global.f64 	%fd44, [%rd37+16];
	fma.rn.f64 	%fd45, %fd43, %fd44, %fd42;
	st.global.f64 	[%rd45+32], %fd45;
	ld.global.f64 	%fd46, [%rd47+24];
	ld.global.f64 	%fd47, [%rd37+24];
	fma.rn.f64 	%fd48, %fd46, %fd47, %fd45;
	st.global.f64 	[%rd45+32], %fd48;
	ld.global.f64 	%fd49, [%rd47+32];
	ld.global.f64 	%fd50, [%rd37+32];
	fma.rn.f64 	%fd51, %fd49, %fd50, %fd48;
	st.global.f64 	[%rd45+32], %fd51;
	ld.global.f64 	%fd52, [%rd47+40];
	ld.global.f64 	%fd53, [%rd37+40];
	fma.rn.f64 	%fd54, %fd52, %fd53, %fd51;
	st.global.f64 	[%rd45+32], %fd54;
	bra.uni 	$L__BB0_6;
$L__BB0_4:
	add.s32 	%r26, %r2, 4;
	mul.lo.s32 	%r27, %r26, %r5;
	add.s32 	%r28, %r1, %r27;
	add.s32 	%r29, %r3, 4;
	mul.lo.s32 	%r30, %r29, %r5;
	mul.lo.s32 	%r31, %r30, %r6;
	add.s32 	%r32, %r28, %r31;
	mad.lo.s32 	%r33, %r5, -3, %r32;
	mad.lo.s32 	%r34, %r7, %r2, %r7;
	mul.wide.s32 	%rd19, %r34, 8;
	add.s64 	%rd20, %rd3, %rd19;
	ld.global.f64 	%fd19, [%rd20];
	add.s32 	%r35, %r33, 4;
	mul.wide.s32 	%rd21, %r35, 8;
	add.s64 	%rd22, %rd2, %rd21;
	ld.global.f64 	%fd20, [%rd22];
	mul.f64 	%fd21, %fd19, %fd20;
	cvt.s64.s32 	%rd23, %r31;
	cvt.s64.s32 	%rd24, %r27;
	cvt.s64.s32 	%rd25, %r1;
	add.s64 	%rd26, %rd24, %rd25;
	add.s64 	%rd27, %rd26, %rd23;
	shl.b64 	%rd28, %rd27, 3;
	add.s64 	%rd29, %rd1, %rd28;
	st.global.f64 	[%rd29+32], %fd21;
	mul.wide.s32 	%rd30, %r5, 8;
	add.s64 	%rd31, %rd22, %rd30;
	ld.global.f64 	%fd22, [%rd31];
	ld.global.f64 	%fd23, [%rd20+8];
	fma.rn.f64 	%fd24, %fd22, %fd23, %fd21;
	st.global.f64 	[%rd29+32], %fd24;
	add.s64 	%rd32, %rd31, %rd30;
	ld.global.f64 	%fd25, [%rd32];
	ld.global.f64 	%fd26, [%rd20+16];
	fma.rn.f64 	%fd27, %fd25, %fd26, %fd24;
	st.global.f64 	[%rd29+32], %fd27;
	add.s64 	%rd33, %rd32, %rd30;
	ld.global.f64 	%fd28, [%rd33];
	ld.global.f64 	%fd29, [%rd20+24];
	fma.rn.f64 	%fd30, %fd28, %fd29, %fd27;
	st.global.f64 	[%rd29+32], %fd30;
	add.s64 	%rd34, %rd33, %rd30;
	ld.global.f64 	%fd31, [%rd34];
	ld.global.f64 	%fd32, [%rd20+32];
	fma.rn.f64 	%fd33, %fd31, %fd32, %fd30;
	st.global.f64 	[%rd29+32], %fd33;
	add.s64 	%rd35, %rd34, %rd30;
	ld.global.f64 	%fd34, [%rd35];
	ld.global.f64 	%fd35, [%rd20+40];
	fma.rn.f64 	%fd36, %fd34, %fd35, %fd33;
	st.global.f64 	[%rd29+32], %fd36;
	bra.uni 	$L__BB0_6;
$L__BB0_5:
	add.s32 	%r17, %r2, 4;
	mad.lo.s32 	%r18, %r17, %r5, %r1;
	add.s32 	%r19, %r3, 4;
	mul.lo.s32 	%r20, %r19, %r5;
	mad.lo.s32 	%r21, %r20, %r6, %r18;
	add.s32 	%r22, %r21, 4;
	mad.lo.s32 	%r23, %r7, %r3, %r7;
	mul.wide.s32 	%rd7, %r23, 8;
	add.s64 	%rd8, %rd3, %rd7;
	ld.global.f64 	%fd1, [%rd8];
	mul.lo.s32 	%r24, %r6, %r5;
	mad.lo.s32 	%r25, %r24, -3, %r22;
	mul.wide.s32 	%rd9, %r25, 8;
	add.s64 	%rd10, %rd2, %rd9;
	ld.global.f64 	%fd2, [%rd10];
	mul.f64 	%fd3, %fd1, %fd2;
	mul.wide.s32 	%rd11, %r22, 8;
	add.s64 	%rd12, %rd1, %rd11;
	st.global.f64 	[%rd12], %fd3;
	mul.wide.s32 	%rd13, %r24, 8;
	add.s64 	%rd14, %rd10, %rd13;
	ld.global.f64 	%fd4, [%rd14];
	ld.global.f64 	%fd5, [%rd8+8];
	fma.rn.f64 	%fd6, %fd4, %fd5, %fd3;
	st.global.f64 	[%rd12], %fd6;
	add.s64 	%rd15, %rd14, %rd13;
	ld.global.f64 	%fd7, [%rd15];
	ld.global.f64 	%fd8, [%rd8+16];
	fma.rn.f64 	%fd9, %fd7, %fd8, %fd6;
	st.global.f64 	[%rd12], %fd9;
	add.s64 	%rd16, %rd15, %rd13;
	ld.global.f64 	%fd10, [%rd16];
	ld.global.f64 	%fd11, [%rd8+24];
	fma.rn.f64 	%fd12, %fd10, %fd11, %fd9;
	st.global.f64 	[%rd12], %fd12;
	add.s64 	%rd17, %rd16, %rd13;
	ld.global.f64 	%fd13, [%rd17];
	ld.global.f64 	%fd14, [%rd8+32];
	fma.rn.f64 	%fd15, %fd13, %fd14, %fd12;
	st.global.f64 	[%rd12], %fd15;
	add.s64 	%rd18, %rd17, %rd13;
	ld.global.f64 	%fd16, [%rd18];
	ld.global.f64 	%fd17, [%rd8+40];
	fma.rn.f64 	%fd18, %fd16, %fd17, %fd15;
	st.global.f64 	[%rd12], %fd18;
$L__BB0_6:
	ret;

}


// ===== COMPILED SASS (sm_100) =====

	.target	sm_100

	.elftype	@"ET_EXEC"


//--------------------- .note.nv.tkinfo           --------------------------
	.section	.note.nv.tkinfo,"",@"SHT_NOTE"
	.sectionflags	@"SHF_NOTE_NV_TKINFO"
	.tkinfo
        /*0018*/ 	.word	0x00000002
        /*0030*/ 	.string	""
        /*0030*/ 	.string	"ptxas"
        /*0030*/ 	.string	"Cuda compilation tools, release 13.0, V13.0.88"
        /*0030*/ 	.string	"Build cuda_13.0.r13.0/compiler.36424714_0"
        /*0030*/ 	.string	"-arch sm_100 -m 64 "



//--------------------- .note.nv.cuinfo           --------------------------
	.section	.note.nv.cuinfo,"",@"SHT_NOTE"
	.sectionflags	@"SHF_NOTE_NV_CUINFO"
        /*0018*/ 	.short	0x0002
        /*001a*/ 	.short	0x0064
        /*001c*/ 	.short	0x0082
	.zero		2


//--------------------- .nv.info                  --------------------------
	.section	.nv.info,"",@"SHT_CUDA_INFO"
	.align	4


	//----- nvinfo : EIATTR_REGCOUNT
	.align		4
        /*0000*/ 	.byte	0x04, 0x2f
        /*0002*/ 	.short	(.L_1 - .L_0)
	.align		4
.L_0:
        /*0004*/ 	.word	index@(interpolate_kernel2)
        /*0008*/ 	.word	0x00000014


	//----- nvinfo : EIATTR_FRAME_SIZE
	.align		4
.L_1:
        /*000c*/ 	.byte	0x04, 0x11
        /*000e*/ 	.short	(.L_3 - .L_2)
	.align		4
.L_2:
        /*0010*/ 	.word	index@(interpolate_kernel2)
        /*0014*/ 	.word	0x00000000


	//----- nvinfo : EIATTR_MIN_STACK_SIZE
	.align		4
.L_3:
        /*0018*/ 	.byte	0x04, 0x12
        /*001a*/ 	.short	(.L_5 - .L_4)
	.align		4
.L_4:
        /*001c*/ 	.word	index@(interpolate_kernel2)
        /*0020*/ 	.word	0x00000000
.L_5:


//--------------------- .nv.compat                --------------------------
	.section	.nv.compat,"",@"SHT_CUDA_COMPAT_INFO"
	.align	4
        /*0000*/ 	.byte	0x02, 0x09, 0x00, 0x00, 0x02, 0x02, 0x01, 0x00, 0x02, 0x05, 0x05, 0x00, 0x03, 0x07, 0x01, 0x01
        /*0010*/ 	.byte	0x02, 0x03, 0x00, 0x00, 0x02, 0x06, 0x01, 0x00, 0x04, 0x0b, 0x08, 0x00, 0x01, 0x00, 0x00, 0x00
        /*0020*/ 	.byte	0x00, 0x00, 0x00, 0x00


//--------------------- .nv.info.interpolate_kernel2 --------------------------
	.section	.nv.info.interpolate_kernel2,"",@"SHT_CUDA_INFO"
	.sectionflags	@""
	.align	4


	//----- nvinfo : EIATTR_CUDA_API_VERSION
	.align		4
        /*0000*/ 	.byte	0x04, 0x37
        /*0002*/ 	.short	(.L_7 - .L_6)
.L_6:
        /*0004*/ 	.word	0x00000082


	//----- nvinfo : EIATTR_KPARAM_INFO
	.align		4
.L_7:
        /*0008*/ 	.byte	0x04, 0x17
        /*000a*/ 	.short	(.L_9 - .L_8)
.L_8:
        /*000c*/ 	.word	0x00000000
        /*0010*/ 	.short	0x0008
        /*0012*/ 	.short	0x0028
        /*0014*/ 	.byte	0x00, 0xf5, 0x21, 0x00


	//----- nvinfo : EIATTR_KPARAM_INFO
	.align		4
.L_9:
        /*0018*/ 	.byte	0x04, 0x17
        /*001a*/ 	.short	(.L_11 - .L_10)
.L_10:
        /*001c*/ 	.word	0x00000000
        /*0020*/ 	.short	0x0007
        /*0022*/ 	.short	0x0020
        /*0024*/ 	.byte	0x00, 0xf5, 0x21, 0x00


	//----- nvinfo : EIATTR_KPARAM_INFO
	.align		4
.L_11:
        /*0028*/ 	.byte	0x04, 0x17
        /*002a*/ 	.short	(.L_13 - .L_12)
.L_12:
        /*002c*/ 	.word	0x00000000
        /*0030*/ 	.short	0x0006
        /*0032*/ 	.short	0x0018
        /*0034*/ 	.byte	0x00, 0xf5, 0x21, 0x00


	//----- nvinfo : EIATTR_KPARAM_INFO
	.align		4
.L_13:
        /*0038*/ 	.byte	0x04, 0x17
        /*003a*/ 	.short	(.L_15 - .L_14)
.L_14:
        /*003c*/ 	.word	0x00000000
        /*0040*/ 	.short	0x0005
        /*0042*/ 	.short	0x0014
        /*0044*/ 	.byte	0x00, 0xf0, 0x11, 0x00


	//----- nvinfo : EIATTR_KPARAM_INFO
	.align		4
.L_15:
        /*0048*/ 	.byte	0x04, 0x17
        /*004a*/ 	.short	(.L_17 - .L_16)
.L_16:
        /*004c*/ 	.word	0x00000000
        /*0050*/ 	.short	0x0004
        /*0052*/ 	.short	0x0010
        /*0054*/ 	.byte	0x00, 0xf0, 0x11, 0x00


	//----- nvinfo : EIATTR_KPARAM_INFO
	.align		4
.L_17:
        /*0058*/ 	.byte	0x04, 0x17
        /*005a*/ 	.short	(.L_19 - .L_18)
.L_18:
        /*005c*/ 	.word	0x00000000
        /*0060*/ 	.short	0x0003
        /*0062*/ 	.short	0x000c
        /*0064*/ 	.byte	0x00, 0xf0, 0x11, 0x00


	//----- nvinfo : EIATTR_KPARAM_INFO
	.align		4
.L_19:
        /*0068*/ 	.byte	0x04, 0x17
        /*006a*/ 	.short	(.L_21 - .L_20)
.L_20:
        /*006c*/ 	.word	0x00000000
        /*0070*/ 	.short	0x0002
        /*0072*/ 	.short	0x0008
        /*0074*/ 	.byte	0x00, 0xf0, 0x11, 0x00


	//----- nvinfo : EIATTR_KPARAM_INFO
	.align		4
.L_21:
        /*0078*/ 	.byte	0x04, 0x17
        /*007a*/ 	.short	(.L_23 - .L_22)
.L_22:
        /*007c*/ 	.word	0x00000000
        /*0080*/ 	.short	0x0001
        /*0082*/ 	.short	0x0004
        /*0084*/ 	.byte	0x00, 0xf0, 0x11, 0x00


	//----- nvinfo : EIATTR_KPARAM_INFO
	.align		4
.L_23:
        /*0088*/ 	.byte	0x04, 0x17
        /*008a*/ 	.short	(.L_25 - .L_24)
.L_24:
        /*008c*/ 	.word	0x00000000
        /*0090*/ 	.short	0x0000
        /*0092*/ 	.short	0x0000
        /*0094*/ 	.byte	0x00, 0xf0, 0x11, 0x00


	//----- nvinfo : EIATTR_SPARSE_MMA_MASK
	.align		4
.L_25:
        /*0098*/ 	.byte	0x03, 0x50
        /*009a*/ 	.short	0x0000


	//----- nvinfo : EIATTR_MAXREG_COUNT
	.align		4
        /*009c*/ 	.byte	0x03, 0x1b
        /*009e*/ 	.short	0x00ff


	//----- nvinfo : EIATTR_MERCURY_ISA_VERSION
	.align		4
        /*00a0*/ 	.byte	0x03, 0x5f
        /*00a2*/ 	.short	0x0101


	//----- nvinfo : EIATTR_VRC_CTA_INIT_COUNT
	.align		4
        /*00a4*/ 	.byte	0x02, 0x4a
	.zero		1
	.zero		1


	//----- nvinfo : EIATTR_EXIT_INSTR_OFFSETS
	.align		4
        /*00a8*/ 	.byte	0x04, 0x1c
        /*00aa*/ 	.short	(.L_27 - .L_26)


	//   ....[0]....
.L_26:
        /*00ac*/ 	.word	0x00000140


	//   ....[1]....
        /*00b0*/ 	.word	0x00000490


	//   ....[2]....
        /*00b4*/ 	.word	0x000007f0


	//   ....[3]....
        /*00b8*/ 	.word	0x00000ae0


	//----- nvinfo : EIATTR_CBANK_PARAM_SIZE
	.align		4
.L_27:
        /*00bc*/ 	.byte	0x03, 0x19
        /*00be*/ 	.short	0x0030


	//----- nvinfo : EIATTR_PARAM_CBANK
	.align		4
        /*00c0*/ 	.byte	0x04, 0x0a
        /*00c2*/ 	.short	(.L_29 - .L_28)
	.align		4
.L_28:
        /*00c4*/ 	.word	index@(.nv.constant0.interpolate_kernel2)
        /*00c8*/ 	.short	0x0380
        /*00ca*/ 	.short	0x0030


	//----- nvinfo : EIATTR_SW_WAR
	.align		4
.L_29:
        /*00cc*/ 	.byte	0x04, 0x36
        /*00ce*/ 	.short	(.L_31 - .L_30)
.L_30:
        /*00d0*/ 	.word	0x00000008
.L_31:


//--------------------- .nv.callgraph             --------------------------
	.section	.nv.callgraph,"",@"SHT_CUDA_CALLGRAPH"
	.align	4
	.sectionentsize	8
	.align		4
        /*0000*/ 	.word	0x00000000
	.align		4
        /*0004*/ 	.word	0xffffffff
	.align		4
        /*0008*/ 	.word	0x00000000
	.align		4
        /*000c*/ 	.word	0xfffffffe
	.align		4
        /*0010*/ 	.word	0x00000000
	.align		4
        /*0014*/ 	.word	0xfffffffd
	.align		4
        /*0018*/ 	.word	0x00000000
	.align		4
        /*001c*/ 	.word	0xfffffffc


//--------------------- .text.interpolate_kernel2 --------------------------
	.section	.text.interpolate_kernel2,"ax",@progbits
	.align	128
        .global         interpolate_kernel2
        .type           interpolate_kernel2,@function
        .size           interpolate_kernel2,(.L_x_3 - interpolate_kernel2)
        .other          interpolate_kernel2,@"STO_CUDA_ENTRY STV_DEFAULT"
interpolate_kernel2:
.text.interpolate_kernel2:
[----:B------:R-:W-:Y:S08]  /*0000*/  LDC R1, c[0x0][0x37c] ;  /* 0x0000df00ff017b82 */ /* 0x000ff00000000800 */
[----:B------:R-:W0:Y:S01]  /*0010*/  LDC R2, c[0x0][0x380] ;  /* 0x0000e000ff027b82 */ /* 0x000e220000000800 */
[----:B------:R-:W1:Y:S01]  /*0020*/  S2R R4, SR_TID.X ;  /* 0x0000000000047919 */ /* 0x000e620000002100 */
[----:B------:R-:W2:Y:S01]  /*0030*/  LDCU.64 UR4, c[0x0][0x358] ;  /* 0x00006b00ff0477ac */ /* 0x000ea20008000a00 */
[----:B------:R-:W3:Y:S05]  /*0040*/  S2R R5, SR_TID.Y ;  /* 0x0000000000057919 */ /* 0x000eea0000002200 */
[----:B------:R-:W1:Y:S01]  /*0050*/  LDC R3, c[0x0][0x360] ;  /* 0x0000d800ff037b82 */ /* 0x000e620000000800 */
[----:B------:R-:W4:Y:S07]  /*0060*/  S2R R8, SR_TID.Z ;  /* 0x0000000000087919 */ /* 0x000f2e0000002300 */
[----:B------:R-:W3:Y:S08]  /*0070*/  LDC R0, c[0x0][0x364] ;  /* 0x0000d900ff007b82 */ /* 0x000ef00000000800 */
[----:B------:R-:W1:Y:S01]  /*0080*/  S2UR UR6, SR_CTAID.X ;  /* 0x00000000000679c3 */ /* 0x000e620000002500 */
[----:B0-----:R-:W-:-:S07]  /*0090*/  ISETP.NE.AND P0, PT, R2, 0x3, PT ;  /* 0x000000030200780c */ /* 0x001fce0003f05270 */
[----:B------:R-:W3:Y:S08]  /*00a0*/  S2UR UR7, SR_CTAID.Y ;  /* 0x00000000000779c3 */ /* 0x000ef00000002600 */
[----:B------:R-:W4:Y:S08]  /*00b0*/  S2UR UR8, SR_CTAID.Z ;  /* 0x00000000000879c3 */ /* 0x000f300000002700 */
[----:B------:R-:W4:Y:S01]  /*00c0*/  LDC R7, c[0x0][0x368] ;  /* 0x0000da00ff077b82 */ /* 0x000f220000000800 */
[----:B-1----:R-:W-:-:S02]  /*00d0*/  IMAD R4, R3, UR6, R4 ;  /* 0x0000000603047c24 */ /* 0x002fc4000f8e0204 */
[----:B---3--:R-:W-:Y:S02]  /*00e0*/  IMAD R5, R0, UR7, R5 ;  /* 0x0000000700057c24 */ /* 0x008fe4000f8e0205 */
[----:B----4-:R-:W-:Y:S01]  /*00f0*/  IMAD R8, R7, UR8, R8 ;  /* 0x0000000807087c24 */ /* 0x010fe2000f8e0208 */
[----:B--2---:R-:W-:Y:S06]  /*0100*/  @!P0 BRA `(.L_x_0) ;  /* 0x0000000400bc8947 */ /* 0x004fec0003800000 */
[----:B------:R-:W-:-:S13]  /*0110*/  ISETP.NE.AND P0, PT, R2, 0x2, PT ;  /* 0x000000020200780c */ /* 0x000fda0003f05270 */
[----:B------:R-:W-:Y:S05]  /*0120*/  @!P0 BRA `(.L_x_1) ;  /* 0x0000000000dc8947 */ /* 0x000fea0003800000 */
[----:B------:R-:W-:-:S13]  /*0130*/  ISETP.NE.AND P0, PT, R2, 0x1, PT ;  /* 0x000000010200780c */ /* 0x000fda0003f05270 */
[----:B------:R-:W-:Y:S05]  /*0140*/  @P0 EXIT ;  /* 0x000000000000094d */ /* 0x000fea0003800000 */
[----:B------:R-:W0:Y:S01]  /*0150*/  LDCU UR6, c[0x0][0x384] ;  /* 0x00007080ff0677ac */ /* 0x000e220008000800 */
[----:B------:R-:W1:Y:S01]  /*0160*/  LDC R9, c[0x0][0x390] ;  /* 0x0000e400ff097b82 */ /* 0x000e620000000800 */
[----:B------:R-:W-:Y:S01]  /*0170*/  IADD3 R8, PT, PT, R8, 0x4, RZ ;  /* 0x0000000408087810 */ /* 0x000fe20007ffe0ff */
[----:B------:R-:W2:Y:S01]  /*0180*/  LDCU UR7, c[0x0][0x388] ;  /* 0x00007100ff0777ac */ /* 0x000ea20008000800 */
[----:B------:R-:W-:Y:S01]  /*0190*/  IADD3 R5, PT, PT, R5, 0x4, RZ ;  /* 0x0000000405057810 */ /* 0x000fe20007ffe0ff */
[----:B------:R-:W3:Y:S04]  /*01a0*/  LDCU.64 UR8, c[0x0][0x398] ;  /* 0x00007300ff0877ac */ /* 0x000ee80008000a00 */
[----:B------:R-:W4:Y:S08]  /*01b0*/  LDC.64 R2, c[0x0][0x3a0] ;  /* 0x0000e800ff027b82 */ /* 0x000f300000000a00 */
[----:B------:R-:W5:Y:S01]  /*01c0*/  LDC.64 R12, c[0x0][0x398] ;  /* 0x0000e600ff0c7b82 */ /* 0x000f620000000a00 */
[----:B0-----:R-:W-:-:S02]  /*01d0*/  IMAD R8, R8, UR6, RZ ;  /* 0x0000000608087c24 */ /* 0x001fc4000f8e02ff */
[----:B------:R-:W-:Y:S02]  /*01e0*/  IMAD R5, R5, UR6, RZ ;  /* 0x0000000605057c24 */ /* 0x000fe4000f8e02ff */
[----:B--2---:R-:W-:Y:S01]  /*01f0*/  IMAD R0, R8, UR7, RZ ;  /* 0x0000000708007c24 */ /* 0x004fe2000f8e02ff */
[----:B------:R-:W-:Y:S01]  /*0200*/  SHF.R.S32.HI R8, RZ, 0x1f, R4 ;  /* 0x0000001fff087819 */ /* 0x000fe20000011404 */
[----:B------:R-:W0:Y:S01]  /*0210*/  LDCU.64 UR6, c[0x0][0x3a8] ;  /* 0x00007500ff0677ac */ /* 0x000e220008000a00 */
[----:B------:R-:W-:Y:S02]  /*0220*/  SHF.R.S32.HI R7, RZ, 0x1f, R5 ;  /* 0x0000001fff077819 */ /* 0x000fe40000011405 */
[----:B------:R-:W-:Y:S02]  /*0230*/  SHF.R.S32.HI R6, RZ, 0x1f, R0 ;  /* 0x0000001fff067819 */ /* 0x000fe40000011400 */
[----:B------:R-:W-:-:S04]  /*0240*/  IADD3 R16, P0, P1, R0, R5, R4 ;  /* 0x0000000500107210 */ /* 0x000fc8000791e004 */
[----:B------:R-:W-:Y:S02]  /*0250*/  IADD3.X R7, PT, PT, R6, R7, R8, P0, P1 ;  /* 0x0000000706077210 */ /* 0x000fe400007e2408 */
[C---:B------:R-:W-:Y:S02]  /*0260*/  SHF.L.U32 R14, R16.reuse, 0x3, RZ ;  /* 0x00000003100e7819 */ /* 0x040fe400000006ff */
[----:B------:R-:W-:Y:S01]  /*0270*/  SHF.L.U64.HI R16, R16, 0x3, R7 ;  /* 0x0000000310107819 */ /* 0x000fe20000010207 */
[----:B-1----:R-:W-:Y:S01]  /*0280*/  IMAD R7, R4, R9, R9 ;  /* 0x0000000904077224 */ /* 0x002fe200078e0209 */
[----:B---3--:R-:W-:-:S03]  /*0290*/  IADD3 R10, P0, PT, R14, UR8, RZ ;  /* 0x000000080e0a7c10 */ /* 0x008fc6000ff1e0ff */
[----:B----4-:R-:W-:Y:S01]  /*02a0*/  IMAD.WIDE R2, R7, 0x8, R2 ;  /* 0x0000000807027825 */ /* 0x010fe200078e0202 */
[----:B------:R-:W-:-:S04]  /*02b0*/  IADD3.X R11, PT, PT, R16, UR9, RZ, P0, !PT ;  /* 0x00000009100b7c10 */ /* 0x000fc800087fe4ff */
[----:B------:R-:W2:Y:S04]  /*02c0*/  LDG.E.64 R6, desc[UR4][R2.64] ;  /* 0x0000000402067981 */ /* 0x000ea8000c1e1b00 */
[----:B------:R-:W2:Y:S01]  /*02d0*/  LDG.E.64 R8, desc[UR4][R10.64+0x8] ;  /* 0x000008040a087981 */ /* 0x000ea2000c1e1b00 */
[----:B------:R-:W-:Y:S02]  /*02e0*/  IADD3 R0, PT, PT, R0, R4, R5 ;  /* 0x0000000400007210 */ /* 0x000fe40007ffe005 */
[----:B0-----:R-:W-:Y:S02]  /*02f0*/  IADD3 R4, P0, PT, R14, UR6, RZ ;  /* 0x000000060e047c10 */ /* 0x001fe4000ff1e0ff */
[----:B------:R-:W-:Y:S02]  /*0300*/  IADD3 R15, PT, PT, R0, 0x1, RZ ;  /* 0x00000001000f7810 */ /* 0x000fe40007ffe0ff */
[----:B------:R-:W-:Y:S01]  /*0310*/  IADD3.X R5, PT, PT, R16, UR7, RZ, P0, !PT ;  /* 0x0000000710057c10 */ /* 0x000fe200087fe4ff */
[----:B--2---:R-:W-:-:S02]  /*0320*/  DMUL R8, R6, R8 ;  /* 0x0000000806087228 */ /* 0x004fc40000000000 */
[----:B-----5:R-:W-:-:S05]  /*0330*/  IMAD.WIDE R6, R15, 0x8, R12 ;  /* 0x000000080f067825 */ /* 0x020fca00078e020c */
[----:B------:R0:W-:Y:S04]  /*0340*/  STG.E.64 desc[UR4][R4.64+0x20], R8 ;  /* 0x0000200804007986 */ /* 0x0001e8000c101b04 */
[----:B------:R-:W2:Y:S04]  /*0350*/  LDG.E.64 R12, desc[UR4][R2.64+0x8] ;  /* 0x00000804020c7981 */ /* 0x000ea8000c1e1b00 */
[----:B------:R-:W2:Y:S02]  /*0360*/  LDG.E.64 R10, desc[UR4][R6.64+0x8] ;  /* 0x00000804060a7981 */ /* 0x000ea4000c1e1b00 */
[----:B--2---:R-:W-:-:S07]  /*0370*/  DFMA R10, R10, R12, R8 ;  /* 0x0000000c0a0a722b */ /* 0x004fce0000000008 */
[----:B------:R1:W-:Y:S04]  /*0380*/  STG.E.64 desc[UR4][R4.64+0x20], R10 ;  /* 0x0000200a04007986 */ /* 0x0003e8000c101b04 */
[----:B------:R-:W2:Y:S04]  /*0390*/  LDG.E.64 R12, desc[UR4][R6.64+0x10] ;  /* 0x00001004060c7981 */ /* 0x000ea8000c1e1b00 */
[----:B------:R-:W2:Y:S02]  /*03a0*/  LDG.E.64 R14, desc[UR4][R2.64+0x10] ;  /* 0x00001004020e7981 */ /* 0x000ea4000c1e1b00 */
[----:B--2---:R-:W-:-:S07]  /*03b0*/  DFMA R12, R12, R14, R10 ;  /* 0x0000000e0c0c722b */ /* 0x004fce000000000a */
[----:B------:R-:W-:Y:S04]  /*03c0*/  STG.E.64 desc[UR4][R4.64+0x20], R12 ;  /* 0x0000200c04007986 */ /* 0x000fe8000c101b04 */
[----:B------:R-:W2:Y:S04]  /*03d0*/  LDG.E.64 R14, desc[UR4][R6.64+0x18] ;  /* 0x00001804060e7981 */ /* 0x000ea8000c1e1b00 */
[----:B------:R-:W2:Y:S02]  /*03e0*/  LDG.E.64 R16, desc[UR4][R2.64+0x18] ;  /* 0x0000180402107981 */ /* 0x000ea4000c1e1b00 */
[----:B--2---:R-:W-:-:S07]  /*03f0*/  DFMA R14, R14, R16, R12 ;  /* 0x000000100e0e722b */ /* 0x004fce000000000c */
[----:B------:R-:W-:Y:S04]  /*0400*/  STG.E.64 desc[UR4][R4.64+0x20], R14 ;  /* 0x0000200e04007986 */ /* 0x000fe8000c101b04 */
[----:B0-----:R-:W2:Y:S04]  /*0410*/  LDG.E.64 R8, desc[UR4][R6.64+0x20] ;  /* 0x0000200406087981 */ /* 0x001ea8000c1e1b00 */
[----:B------:R-:W2:Y:S02]  /*0420*/  LDG.E.64 R16, desc[UR4][R2.64+0x20] ;  /* 0x0000200402107981 */ /* 0x000ea4000c1e1b00 */
[----:B--2---:R-:W-:-:S07]  /*0430*/  DFMA R8, R8, R16, R14 ;  /* 0x000000100808722b */ /* 0x004fce000000000e */
[----:B------:R-:W-:Y:S04]  /*0440*/  STG.E.64 desc[UR4][R4.64+0x20], R8 ;  /* 0x0000200804007986 */ /* 0x000fe8000c101b04 */
[----:B-1----:R-:W2:Y:S04]  /*0450*/  LDG.E.64 R10, desc[UR4][R6.64+0x28] ;  /* 0x00002804060a7981 */ /* 0x002ea8000c1e1b00 */
[----:B------:R-:W2:Y:S02]  /*0460*/  LDG.E.64 R16, desc[UR4][R2.64+0x28] ;  /* 0x0000280402107981 */ /* 0x000ea4000c1e1b00 */
[----:B--2---:R-:W-:-:S07]  /*0470*/  DFMA R10, R10, R16, R8 ;  /* 0x000000100a0a722b */ /* 0x004fce0000000008 */
[----:B------:R-:W-:Y:S01]  /*0480*/  STG.E.64 desc[UR4][R4.64+0x20], R10 ;  /* 0x0000200a04007986 */ /* 0x000fe2000c101b04 */
[----:B------:R-:W-:Y:S05]  /*0490*/  EXIT ;  /* 0x000000000000794d */ /* 0x000fea0003800000 */
.L_x_1:
[----:B------:R-:W0:Y:S01]  /*04a0*/  LDC R0, c[0x0][0x384] ;  /* 0x0000e100ff007b82 */ /* 0x000e220000000800 */
[----:B------:R-:W1:Y:S01]  /*04b0*/  LDCU UR6, c[0x0][0x388] ;  /* 0x00007100ff0677ac */ /* 0x000e620008000800 */
[----:B------:R-:W-:Y:S02]  /*04c0*/  IADD3 R11, PT, PT, R8, 0x4, RZ ;  /* 0x00000004080b7810 */ /* 0x000fe40007ffe0ff */
[----:B------:R-:W-:-:S04]  /*04d0*/  IADD3 R9, PT, PT, R5, 0x4, RZ ;  /* 0x0000000405097810 */ /* 0x000fc80007ffe0ff */
[----:B------:R-:W2:Y:S08]  /*04e0*/  LDC R10, c[0x0][0x390] ;  /* 0x0000e400ff0a7b82 */ /* 0x000eb00000000800 */
[----:B------:R-:W3:Y:S08]  /*04f0*/  LDC.64 R2, c[0x0][0x3a0] ;  /* 0x0000e800ff027b82 */ /* 0x000ef00000000a00 */
[----:B------:R-:W4:Y:S01]  /*0500*/  LDC.64 R6, c[0x0][0x398] ;  /* 0x0000e600ff067b82 */ /* 0x000f220000000a00 */
[----:B0-----:R-:W-:-:S02]  /*0510*/  IMAD R11, R11, R0, RZ ;  /* 0x000000000b0b7224 */ /* 0x001fc400078e02ff */
[----:B------:R-:W-:Y:S02]  /*0520*/  IMAD R13, R9, R0, RZ ;  /* 0x00000000090d7224 */ /* 0x000fe400078e02ff */
[----:B-1----:R-:W-:Y:S01]  /*0530*/  IMAD R12, R11, UR6, RZ ;  /* 0x000000060b0c7c24 */ /* 0x002fe2000f8e02ff */
[----:B------:R-:W0:Y:S01]  /*0540*/  LDCU.64 UR6, c[0x0][0x3a8] ;  /* 0x00007500ff0677ac */ /* 0x000e220008000a00 */
[----:B--2---:R-:W-:-:S03]  /*0550*/  IMAD R5, R5, R10, R10 ;  /* 0x0000000a05057224 */ /* 0x004fc600078e020a */
[----:B------:R-:W-:-:S05]  /*0560*/  IADD3 R9, PT, PT, R12, R4, R13 ;  /* 0x000000040c097210 */ /* 0x000fca0007ffe00d */
[----:B------:R-:W-:Y:S02]  /*0570*/  IMAD R8, R0, -0x3, R9 ;  /* 0xfffffffd00087824 */ /* 0x000fe400078e0209 */
[----:B---3--:R-:W-:-:S03]  /*0580*/  IMAD.WIDE R2, R5, 0x8, R2 ;  /* 0x0000000805027825 */ /* 0x008fc600078e0202 */
[----:B------:R-:W-:-:S05]  /*0590*/  IADD3 R9, PT, PT, R8, 0x4, RZ ;  /* 0x0000000408097810 */ /* 0x000fca0007ffe0ff */
[----:B----4-:R-:W-:Y:S02]  /*05a0*/  IMAD.WIDE R6, R9, 0x8, R6 ;  /* 0x0000000809067825 */ /* 0x010fe400078e0206 */
[----:B------:R-:W2:Y:S04]  /*05b0*/  LDG.E.64 R8, desc[UR4][R2.64] ;  /* 0x0000000402087981 */ /* 0x000ea8000c1e1b00 */
[----:B------:R-:W2:Y:S01]  /*05c0*/  LDG.E.64 R10, desc[UR4][R6.64] ;  /* 0x00000004060a7981 */ /* 0x000ea2000c1e1b00 */
[--C-:B------:R-:W-:Y:S02]  /*05d0*/  IADD3 R14, P0, P1, R12, R13, R4.reuse ;  /* 0x0000000d0c0e7210 */ /* 0x100fe4000791e004 */
[----:B------:R-:W-:Y:S02]  /*05e0*/  SHF.R.S32.HI R5, RZ, 0x1f, R4 ;  /* 0x0000001fff057819 */ /* 0x000fe40000011404 */
[----:B------:R-:W-:-:S02]  /*05f0*/  SHF.R.S32.HI R13, RZ, 0x1f, R13 ;  /* 0x0000001fff0d7819 */ /* 0x000fc4000001140d */
[----:B------:R-:W-:-:S04]  /*0600*/  SHF.R.S32.HI R12, RZ, 0x1f, R12 ;  /* 0x0000001fff0c7819 */ /* 0x000fc8000001140c */
[----:B------:R-:W-:Y:S02]  /*0610*/  IADD3.X R5, PT, PT, R12, R13, R5, P0, P1 ;  /* 0x0000000d0c057210 */ /* 0x000fe400007e2405 */
[----:B0-----:R-:W-:-:S04]  /*0620*/  LEA R4, P0, R14, UR6, 0x3 ;  /* 0x000000060e047c11 */ /* 0x001fc8000f8018ff */
[----:B------:R-:W-:Y:S01]  /*0630*/  LEA.HI.X R5, R14, UR7, R5, 0x3, P0 ;  /* 0x000000070e057c11 */ /* 0x000fe200080f1c05 */
[----:B--2---:R-:W-:Y:S01]  /*0640*/  DMUL R8, R8, R10 ;  /* 0x0000000a08087228 */ /* 0x004fe20000000000 */
[----:B------:R-:W-:-:S06]  /*0650*/  IMAD.WIDE R10, R0, 0x8, R6 ;  /* 0x00000008000a7825 */ /* 0x000fcc00078e0206 */
[----:B------:R0:W-:Y:S04]  /*0660*/  STG.E.64 desc[UR4][R4.64+0x20], R8 ;  /* 0x0000200804007986 */ /* 0x0001e8000c101b04 */
[----:B------:R-:W2:Y:S04]  /*0670*/  LDG.E.64 R6, desc[UR4][R10.64] ;  /* 0x000000040a067981 */ /* 0x000ea8000c1e1b00 */
[----:B------:R-:W2:Y:S02]  /*0680*/  LDG.E.64 R12, desc[UR4][R2.64+0x8] ;  /* 0x00000804020c7981 */ /* 0x000ea4000c1e1b00 */
[----:B--2---:R-:W-:Y:S01]  /*0690*/  DFMA R6, R6, R12, R8 ;  /* 0x0000000c0606722b */ /* 0x004fe20000000008 */
[----:B------:R-:W-:-:S06]  /*06a0*/  IMAD.WIDE R12, R0, 0x8, R10 ;  /* 0x00000008000c7825 */ /* 0x000fcc00078e020a */
[----:B------:R1:W-:Y:S04]  /*06b0*/  STG.E.64 desc[UR4][R4.64+0x20], R6 ;  /* 0x0000200604007986 */ /* 0x0003e8000c101b04 */
[----:B------:R-:W2:Y:S04]  /*06c0*/  LDG.E.64 R14, desc[UR4][R12.64] ;  /* 0x000000040c0e7981 */ /* 0x000ea8000c1e1b00 */
[----:B------:R-:W2:Y:S02]  /*06d0*/  LDG.E.64 R16, desc[UR4][R2.64+0x10] ;  /* 0x0000100402107981 */ /* 0x000ea4000c1e1b00 */
[----:B--2---:R-:W-:Y:S01]  /*06e0*/  DFMA R14, R14, R16, R6 ;  /* 0x000000100e0e722b */ /* 0x004fe20000000006 */
[----:B------:R-:W-:-:S06]  /*06f0*/  IMAD.WIDE R16, R0, 0x8, R12 ;  /* 0x0000000800107825 */ /* 0x000fcc00078e020c */
[----:B------:R2:W-:Y:S04]  /*0700*/  STG.E.64 desc[UR4][R4.64+0x20], R14 ;  /* 0x0000200e04007986 */ /* 0x0005e8000c101b04 */
[----:B0-----:R-:W3:Y:S04]  /*0710*/  LDG.E.64 R8, desc[UR4][R16.64] ;  /* 0x0000000410087981 */ /* 0x001ee8000c1e1b00 */
[----:B------:R-:W3:Y:S02]  /*0720*/  LDG.E.64 R10, desc[UR4][R2.64+0x18] ;  /* 0x00001804020a7981 */ /* 0x000ee4000c1e1b00 */
[----:B---3--:R-:W-:Y:S01]  /*0730*/  DFMA R8, R8, R10, R14 ;  /* 0x0000000a0808722b */ /* 0x008fe2000000000e */
[----:B------:R-:W-:-:S06]  /*0740*/  IMAD.WIDE R10, R0, 0x8, R16 ;  /* 0x00000008000a7825 */ /* 0x000fcc00078e0210 */
[----:B------:R-:W-:Y:S04]  /*0750*/  STG.E.64 desc[UR4][R4.64+0x20], R8 ;  /* 0x0000200804007986 */ /* 0x000fe8000c101b04 */
[----:B-1----:R-:W3:Y:S04]  /*0760*/  LDG.E.64 R6, desc[UR4][R10.64] ;  /* 0x000000040a067981 */ /* 0x002ee8000c1e1b00 */
[----:B------:R-:W3:Y:S02]  /*0770*/  LDG.E.64 R12, desc[UR4][R2.64+0x20] ;  /* 0x00002004020c7981 */ /* 0x000ee4000c1e1b00 */
[----:B---3--:R-:W-:Y:S01]  /*0780*/  DFMA R6, R6, R12, R8 ;  /* 0x0000000c0606722b */ /* 0x008fe20000000008 */
[----:B------:R-:W-:-:S06]  /*0790*/  IMAD.WIDE R12, R0, 0x8, R10 ;  /* 0x00000008000c7825 */ /* 0x000fcc00078e020a */
[----:B------:R-:W-:Y:S04]  /*07a0*/  STG.E.64 desc[UR4][R4.64+0x20], R6 ;  /* 0x0000200604007986 */ /* 0x000fe8000c101b04 */
[----:B------:R-:W3:Y:S04]  /*07b0*/  LDG.E.64 R12, desc[UR4][R12.64] ;  /* 0x000000040c0c7981 */ /* 0x000ee8000c1e1b00 */
[----:B--2---:R-:W3:Y:S02]  /*07c0*/  LDG.E.64 R14, desc[UR4][R2.64+0x28] ;  /* 0x00002804020e7981 */ /* 0x004ee4000c1e1b00 */
[----:B---3--:R-:W-:-:S07]  /*07d0*/  DFMA R14, R12, R14, R6 ;  /* 0x0000000e0c0e722b */ /* 0x008fce0000000006 */
[----:B------:R-:W-:Y:S01]  /*07e0*/  STG.E.64 desc[UR4][R4.64+0x20], R14 ;  /* 0x0000200e04007986 */ /* 0x000fe2000c101b04 */
[----:B------:R-:W-:Y:S05]  /*07f0*/  EXIT ;  /* 0x000000000000794d */ /* 0x000fea0003800000 */
.L_x_0:
[----:B------:R-:W0:Y:S01]  /*0800*/  LDC R0, c[0x0][0x388] ;  /* 0x0000e200ff007b82 */ /* 0x000e220000000800 */
[----:B------:R-:W1:Y:S01]  /*0810*/  LDCU UR6, c[0x0][0x384] ;  /* 0x00007080ff0677ac */ /* 0x000e620008000800 */
[----:B------:R-:W-:-:S06]  /*0820*/  IADD3 R5, PT, PT, R5, 0x4, RZ ;  /* 0x0000000405057810 */ /* 0x000fcc0007ffe0ff */
[----:B------:R-:W2:Y:S08]  /*0830*/  LDC R9, c[0x0][0x390] ;  /* 0x0000e400ff097b82 */ /* 0x000eb00000000800 */
[----:B------:R-:W3:Y:S01]  /*0840*/  LDC.64 R2, c[0x0][0x3a0] ;  /* 0x0000e800ff027b82 */ /* 0x000ee20000000a00 */
[----:B-1----:R-:W-:Y:S01]  /*0850*/  IMAD R5, R5, UR6, R4 ;  /* 0x0000000605057c24 */ /* 0x002fe2000f8e0204 */
[----:B------:R-:W-:-:S06]  /*0860*/  IADD3 R4, PT, PT, R8, 0x4, RZ ;  /* 0x0000000408047810 */ /* 0x000fcc0007ffe0ff */
[----:B------:R-:W1:Y:S01]  /*0870*/  LDC.64 R6, c[0x0][0x398] ;  /* 0x0000e600ff067b82 */ /* 0x000e620000000a00 */
[----:B0-----:R-:W-:-:S04]  /*0880*/  IMAD R0, R0, UR6, RZ ;  /* 0x0000000600007c24 */ /* 0x001fc8000f8e02ff */
[----:B------:R-:W-:-:S03]  /*0890*/  IMAD R5, R4, R0, R5 ;  /* 0x0000000004057224 */ /* 0x000fc600078e0205 */
[----:B------:R-:W0:Y:S02]  /*08a0*/  LDC.64 R10, c[0x0][0x3a8] ;  /* 0x0000ea00ff0a7b82 */ /* 0x000e240000000a00 */
[----:B------:R-:W-:Y:S01]  /*08b0*/  IADD3 R13, PT, PT, R5, 0x4, RZ ;  /* 0x00000004050d7810 */ /* 0x000fe20007ffe0ff */
[----:B--2---:R-:W-:-:S04]  /*08c0*/  IMAD R5, R8, R9, R9 ;  /* 0x0000000908057224 */ /* 0x004fc800078e0209 */
[----:B------:R-:W-:Y:S02]  /*08d0*/  IMAD R9, R0, -0x3, R13 ;  /* 0xfffffffd00097824 */ /* 0x000fe400078e020d */
[----:B---3--:R-:W-:-:S05]  /*08e0*/  IMAD.WIDE R2, R5, 0x8, R2 ;  /* 0x0000000805027825 */ /* 0x008fca00078e0202 */
[----:B------:R-:W2:Y:S01]  /*08f0*/  LDG.E.64 R4, desc[UR4][R2.64] ;  /* 0x0000000402047981 */ /* 0x000ea2000c1e1b00 */
[----:B-1----:R-:W-:-:S05]  /*0900*/  IMAD.WIDE R6, R9, 0x8, R6 ;  /* 0x0000000809067825 */ /* 0x002fca00078e0206 */
[----:B------:R-:W2:Y:S02]  /*0910*/  LDG.E.64 R8, desc[UR4][R6.64] ;  /* 0x0000000406087981 */ /* 0x000ea4000c1e1b00 */
[----:B--2---:R-:W-:Y:S01]  /*0920*/  DMUL R8, R4, R8 ;  /* 0x0000000804087228 */ /* 0x004fe20000000000 */
[----:B0-----:R-:W-:-:S04]  /*0930*/  IMAD.WIDE R4, R13, 0x8, R10 ;  /* 0x000000080d047825 */ /* 0x001fc800078e020a */
[C---:B------:R-:W-:Y:S02]  /*0940*/  IMAD.WIDE R10, R0.reuse, 0x8, R6 ;  /* 0x00000008000a7825 */ /* 0x040fe400078e0206 */
        /* <DEDUP_REMOVED lines=26> */
.L_x_2:
[----:B------:R-:W-:-:S00]  /*0af0*/  BRA `(.L_x_2) ;  /* 0xfffffffc00fc7947 */ /* 0x000fc0000383ffff */
[----:B------:R-:W-:-:S00]  /*0b00*/  NOP ;  /* 0x0000000000007918 */ /* 0x000fc00000000000 */
[----:B------:R-:W-:-:S00]  /*0b10*/  NOP ;  /* 0x0000000000007918 */ /* 0x000fc00000000000 */
[----:B------:R-:W-:-:S00]  /*0b20*/  NOP ;  /* 0x0000000000007918 */ /* 0x000fc00000000000 */
[----:B------:R-:W-:-:S00]  /*0b30*/  NOP ;  /* 0x0000000000007918 */ /* 0x000fc00000000000 */
[----:B------:R-:W-:-:S00]  /*0b40*/  NOP ;  /* 0x0000000000007918 */ /* 0x000fc00000000000 */
[----:B------:R-:W-:-:S00]  /*0b50*/  NOP ;  /* 0x0000000000007918 */ /* 0x000fc00000000000 */
[----:B------:R-:W-:-:S00]  /*0b60*/  NOP ;  /* 0x0000000000007918 */ /* 0x000fc00000000000 */
[----:B------:R-:W-:-:S00]  /*0b70*/  NOP ;  /* 0x0000000000007918 */ /* 0x000fc00000000000 */
.L_x_3:


//--------------------- .nv.shared.reserved.0     --------------------------
	.section	.nv.shared.reserved.0,"aw",@nobits
	.weak		__nv_reservedSMEM_offset_0_alias
	.size		__nv_reservedSMEM_offset_0_alias, 0, 64
	.other		__nv_reservedSMEM_offset_0_alias,@"STO_CUDA_RESERVED_SHARED STV_DEFAULT"
__nv_reservedSMEM_offset_0_alias:
	.zero		0
	.zero		64


//--------------------- .nv.constant0.interpolate_kernel2 --------------------------
	.section	.nv.constant0.interpolate_kernel2,"a",@progbits
	.sectionflags	@""
	.align	4
.nv.constant0.interpolate_kernel2:
	.zero		944


//--------------------- SYMBOLS --------------------------

	.type		.nv.reservedSmem.offset0,@object
	.size		.nv.reservedSmem.offset0,0x4
